	.headerflags	@"EF_CUDA_TEXMODE_UNIFIED EF_CUDA_64BIT_ADDRESS EF_CUDA_ACCELERATORS EF_CUDA_SM90 EF_CUDA_VIRTUAL_SM(EF_CUDA_SM90)"
	.elftype	@"ET_EXEC"


//--------------------- .nv.info                  --------------------------
	.section	.nv.info,"",@"SHT_CUDA_INFO"
	.align	4


	//----- nvinfo : EIATTR_REGCOUNT
	.align		4
        /*0000*/ 	.byte	0x04, 0x2f
        /*0002*/ 	.short	(.L_1 - .L_0)
	.align		4
.L_0:
        /*0004*/ 	.word	index@(triton_poi_fused_3)
        /*0008*/ 	.word	0x0000001e


	//----- nvinfo : EIATTR_MIN_STACK_SIZE
	.align		4
.L_1:
        /*000c*/ 	.byte	0x04, 0x12
        /*000e*/ 	.short	(.L_3 - .L_2)
	.align		4
.L_2:
        /*0010*/ 	.word	index@(triton_poi_fused_3)
        /*0014*/ 	.word	0x00000000


	//----- nvinfo : EIATTR_FRAME_SIZE
	.align		4
.L_3:
        /*0018*/ 	.byte	0x04, 0x11
        /*001a*/ 	.short	(.L_5 - .L_4)
	.align		4
.L_4:
        /*001c*/ 	.word	index@(triton_poi_fused_3)
        /*0020*/ 	.word	0x00000000


	//----- nvinfo : EIATTR_MIN_STACK_SIZE
	.align		4
.L_5:
        /*0024*/ 	.byte	0x04, 0x12
        /*0026*/ 	.short	(.L_7 - .L_6)
	.align		4
.L_6:
        /*0028*/ 	.word	index@(triton_poi_fused_3)
        /*002c*/ 	.word	0x00000000
.L_7:


//--------------------- .nv.info.triton_poi_fused_3 --------------------------
	.section	.nv.info.triton_poi_fused_3,"",@"SHT_CUDA_INFO"
	.sectionflags	@""
	.align	4


	//----- nvinfo : EIATTR_CUDA_API_VERSION
	.align		4
        /*0000*/ 	.byte	0x04, 0x37
        /*0002*/ 	.short	(.L_9 - .L_8)
.L_8:
        /*0004*/ 	.word	0x0000007c


	//----- nvinfo : EIATTR_KPARAM_INFO
	.align		4
.L_9:
        /*0008*/ 	.byte	0x04, 0x17
        /*000a*/ 	.short	(.L_11 - .L_10)
.L_10:
        /*000c*/ 	.word	0x00000000
        /*0010*/ 	.short	0x0003
        /*0012*/ 	.short	0x0014
        /*0014*/ 	.byte	0x00, 0xf0, 0x11, 0x00


	//----- nvinfo : EIATTR_KPARAM_INFO
	.align		4
.L_11:
        /*0018*/ 	.byte	0x04, 0x17
        /*001a*/ 	.short	(.L_13 - .L_12)
.L_12:
        /*001c*/ 	.word	0x00000000
        /*0020*/ 	.short	0x0002
        /*0022*/ 	.short	0x0010
        /*0024*/ 	.byte	0x00, 0xf0, 0x11, 0x00


	//----- nvinfo : EIATTR_KPARAM_INFO
	.align		4
.L_13:
        /*0028*/ 	.byte	0x04, 0x17
        /*002a*/ 	.short	(.L_15 - .L_14)
.L_14:
        /*002c*/ 	.word	0x00000000
        /*0030*/ 	.short	0x0001
        /*0032*/ 	.short	0x0008
        /*0034*/ 	.byte	0x00, 0xf4, 0x21, 0x00


	//----- nvinfo : EIATTR_KPARAM_INFO
	.align		4
.L_15:
        /*0038*/ 	.byte	0x04, 0x17
        /*003a*/ 	.short	(.L_17 - .L_16)
.L_16:
        /*003c*/ 	.word	0x00000000
        /*0040*/ 	.short	0x0000
        /*0042*/ 	.short	0x0000
        /*0044*/ 	.byte	0x00, 0xf4, 0x21, 0x00


	//----- nvinfo : EIATTR_SPARSE_MMA_MASK
	.align		4
.L_17:
        /*0048*/ 	.byte	0x03, 0x50
        /*004a*/ 	.short	0x0000


	//----- nvinfo : EIATTR_MAXREG_COUNT
	.align		4
        /*004c*/ 	.byte	0x03, 0x1b
        /*004e*/ 	.short	0x00ff


	//----- nvinfo : EIATTR_EXIT_INSTR_OFFSETS
	.align		4
        /*0050*/ 	.byte	0x04, 0x1c
        /*0052*/ 	.short	(.L_19 - .L_18)


	//   ....[0]....
.L_18:
        /*0054*/ 	.word	0x00000680


	//   ....[1]....
        /*0058*/ 	.word	0x000006d0


	//----- nvinfo : EIATTR_REQNTID
	.align		4
.L_19:
        /*005c*/ 	.byte	0x04, 0x10
        /*005e*/ 	.short	(.L_21 - .L_20)
.L_20:
        /*0060*/ 	.word	0x00000080
        /*0064*/ 	.word	0x00000001
        /*0068*/ 	.word	0x00000001


	//----- nvinfo : EIATTR_CBANK_PARAM_SIZE
	.align		4
.L_21:
        /*006c*/ 	.byte	0x03, 0x19
        /*006e*/ 	.short	0x0018


	//----- nvinfo : EIATTR_PARAM_CBANK
	.align		4
        /*0070*/ 	.byte	0x04, 0x0a
        /*0072*/ 	.short	(.L_23 - .L_22)
	.align		4
.L_22:
        /*0074*/ 	.word	index@(.nv.constant0.triton_poi_fused_3)
        /*0078*/ 	.short	0x0210
        /*007a*/ 	.short	0x0018


	//----- nvinfo : EIATTR_SW_WAR
	.align		4
.L_23:
        /*007c*/ 	.byte	0x04, 0x36
        /*007e*/ 	.short	(.L_25 - .L_24)
.L_24:
        /*0080*/ 	.word	0x00000008
.L_25:


//--------------------- .nv.callgraph             --------------------------
	.section	.nv.callgraph,"",@"SHT_CUDA_CALLGRAPH"
	.align	4
	.sectionentsize	8
	.align		4
        /*0000*/ 	.word	0x00000000
	.align		4
        /*0004*/ 	.word	0xffffffff
	.align		4
        /*0008*/ 	.word	0x00000000
	.align		4
        /*000c*/ 	.word	0xfffffffe
	.align		4
        /*0010*/ 	.word	0x00000000
	.align		4
        /*0014*/ 	.word	0xfffffffd
	.align		4
        /*0018*/ 	.word	0x00000000
	.align		4
        /*001c*/ 	.word	0xfffffffc


//--------------------- .text.triton_poi_fused_3  --------------------------
	.section	.text.triton_poi_fused_3,"ax",@progbits
	.sectionflags	@"SHF_BARRIERS=1"
	.align	128
        .global         triton_poi_fused_3
        .type           triton_poi_fused_3,@function
        .size           triton_poi_fused_3,(.L_x_1 - triton_poi_fused_3)
        .other          triton_poi_fused_3,@"STO_CUDA_ENTRY STV_DEFAULT"
triton_poi_fused_3:
.text.triton_poi_fused_3:
[----:B------:R-:W0:Y:S01]  /*0000*/  LDC R1, c[0x0][0x28] ;  /* 0x00000a00ff017b82 */ /* 0x000e220000000800 */
[----:B------:R-:W1:Y:S07]  /*0010*/  S2R R15, SR_CTAID.X ;  /* 0x00000000000f7919 */ /* 0x000e6e0000002500 */
[----:B------:R-:W2:Y:S01]  /*0020*/  LDC.64 R16, c[0x0][0x210] ;  /* 0x00008400ff107b82 */ /* 0x000ea20000000a00 */
[----:B------:R-:W-:Y:S01]  /*0030*/  IMAD.MOV.U32 R14, RZ, RZ, RZ ;  /* 0x000000ffff0e7224 */ /* 0x000fe200078e00ff */
[----:B------:R-:W-:Y:S01]  /*0040*/  ULDC.64 UR6, c[0x0][0x208] ;  /* 0x0000820000067ab9 */ /* 0x000fe20000000a00 */
[----:B------:R-:W3:Y:S01]  /*0050*/  S2R R18, SR_TID.X ;  /* 0x0000000000127919 */ /* 0x000ee20000002100 */
[----:B------:R-:W4:Y:S01]  /*0060*/  S2R R19, SR_CTAID.Y ;  /* 0x0000000000137919 */ /* 0x000f220000002600 */
[----:B-1----:R-:W-:Y:S01]  /*0070*/  IMAD.SHL.U32 R15, R15, 0x10, RZ ;  /* 0x000000100f0f7824 */ /* 0x002fe200078e00ff */
[----:B---3--:R-:W-:-:S04]  /*0080*/  SHF.R.U32.HI R0, RZ, 0x4, R18 ;  /* 0x00000004ff007819 */ /* 0x008fc80000011612 */
[----:B------:R-:W-:Y:S01]  /*0090*/  LOP3.LUT R4, R15, 0xf, R18, 0xf8, !PT ;  /* 0x0000000f0f047812 */ /* 0x000fe200078ef812 */
[----:B----4-:R-:W-:Y:S01]  /*00a0*/  IMAD.SHL.U32 R19, R19, 0x40, RZ ;  /* 0x0000004013137824 */ /* 0x010fe200078e00ff */
[----:B------:R-:W-:Y:S02]  /*00b0*/  SGXT.U32 R0, R0, 0x3 ;  /* 0x000000030000781a */ /* 0x000fe40000000000 */
[----:B------:R-:W-:Y:S02]  /*00c0*/  ISETP.GE.AND P0, PT, R4, 0x9, PT ;  /* 0x000000090400780c */ /* 0x000fe40003f06270 */
[----:B------:R-:W-:Y:S02]  /*00d0*/  LOP3.LUT R3, R19, 0x8, R0, 0xfe, !PT ;  /* 0x0000000813037812 */ /* 0x000fe400078efe00 */
[----:B------:R-:W-:Y:S02]  /*00e0*/  LOP3.LUT R2, R19, R0, RZ, 0xfc, !PT ;  /* 0x0000000013027212 */ /* 0x000fe400078efcff */
[C---:B------:R-:W-:Y:S01]  /*00f0*/  ISETP.LT.AND P2, PT, R3.reuse, 0xa90, !P0 ;  /* 0x00000a900300780c */ /* 0x040fe20004741270 */
[--C-:B------:R-:W-:Y:S01]  /*0100*/  IMAD R3, R3, 0x9, R4.reuse ;  /* 0x0000000903037824 */ /* 0x100fe200078e0204 */
[----:B------:R-:W-:Y:S01]  /*0110*/  LOP3.LUT R6, R19, 0x10, R0, 0xfe, !PT ;  /* 0x0000001013067812 */ /* 0x000fe200078efe00 */
[----:B------:R-:W-:Y:S01]  /*0120*/  IMAD R5, R2, 0x9, R4 ;  /* 0x0000000902057824 */ /* 0x000fe200078e0204 */
[----:B------:R-:W-:-:S02]  /*0130*/  LOP3.LUT R7, R19, 0x18, R0, 0xfe, !PT ;  /* 0x0000001813077812 */ /* 0x000fc400078efe00 */
[----:B------:R-:W-:Y:S01]  /*0140*/  ISETP.LT.AND P1, PT, R2, 0xa90, !P0 ;  /* 0x00000a900200780c */ /* 0x000fe20004721270 */
[----:B--2---:R-:W-:Y:S01]  /*0150*/  IMAD.WIDE R2, R3, 0x4, R16 ;  /* 0x0000000403027825 */ /* 0x004fe200078e0210 */
[----:B------:R-:W-:Y:S02]  /*0160*/  ISETP.LT.AND P6, PT, R6, 0xa90, !P0 ;  /* 0x00000a900600780c */ /* 0x000fe400047c1270 */
[----:B------:R-:W-:Y:S02]  /*0170*/  LOP3.LUT R8, R19, 0x20, R0, 0xfe, !PT ;  /* 0x0000002013087812 */ /* 0x000fe400078efe00 */
[----:B------:R-:W-:Y:S01]  /*0180*/  ISETP.LT.AND P5, PT, R7, 0xa90, !P0 ;  /* 0x00000a900700780c */ /* 0x000fe200047a1270 */
[----:B------:R1:W2:Y:S01]  /*0190*/  @P2 LDG.E.EL R14, desc[UR6][R2.64] ;  /* 0x00000006020e2981 */ /* 0x0002a2000c2e1900 */
[----:B------:R-:W-:Y:S02]  /*01a0*/  LOP3.LUT R4, R19, 0x28, R0, 0xfe, !PT ;  /* 0x0000002813047812 */ /* 0x000fe400078efe00 */
[----:B------:R-:W-:-:S02]  /*01b0*/  LOP3.LUT R6, R19, 0x30, R0, 0xfe, !PT ;  /* 0x0000003013067812 */ /* 0x000fc400078efe00 */
[----:B------:R-:W-:Y:S02]  /*01c0*/  LOP3.LUT R7, R19, 0x38, R0, 0xfe, !PT ;  /* 0x0000003813077812 */ /* 0x000fe400078efe00 */
[----:B------:R-:W-:Y:S02]  /*01d0*/  ISETP.LT.AND P4, PT, R8, 0xa90, !P0 ;  /* 0x00000a900800780c */ /* 0x000fe40004781270 */
[----:B------:R-:W-:Y:S02]  /*01e0*/  ISETP.LT.AND P3, PT, R4, 0xa90, !P0 ;  /* 0x00000a900400780c */ /* 0x000fe40004761270 */
[----:B------:R-:W-:Y:S02]  /*01f0*/  ISETP.LT.AND P2, PT, R6, 0xa90, !P0 ;  /* 0x00000a900600780c */ /* 0x000fe40004741270 */
[----:B------:R-:W-:Y:S01]  /*0200*/  ISETP.LT.AND P0, PT, R7, 0xa90, !P0 ;  /* 0x00000a900700780c */ /* 0x000fe20004701270 */
[C---:B------:R-:W-:Y:S02]  /*0210*/  VIADD R7, R5.reuse, 0x90 ;  /* 0x0000009005077836 */ /* 0x040fe40000000000 */
[----:B------:R-:W-:-:S02]  /*0220*/  VIADD R9, R5, 0xd8 ;  /* 0x000000d805097836 */ /* 0x000fc40000000000 */
[C---:B------:R-:W-:Y:S02]  /*0230*/  VIADD R11, R5.reuse, 0x120 ;  /* 0x00000120050b7836 */ /* 0x040fe40000000000 */
[C---:B------:R-:W-:Y:S02]  /*0240*/  VIADD R13, R5.reuse, 0x168 ;  /* 0x00000168050d7836 */ /* 0x040fe40000000000 */
[C---:B------:R-:W-:Y:S02]  /*0250*/  VIADD R23, R5.reuse, 0x1b0 ;  /* 0x000001b005177836 */ /* 0x040fe40000000000 */
[C---:B------:R-:W-:Y:S02]  /*0260*/  VIADD R25, R5.reuse, 0x1f8 ;  /* 0x000001f805197836 */ /* 0x040fe40000000000 */
[----:B-1----:R-:W-:-:S04]  /*0270*/  IMAD.WIDE R2, R5, 0x4, R16 ;  /* 0x0000000405027825 */ /* 0x002fc800078e0210 */
[----:B------:R-:W-:-:S04]  /*0280*/  IMAD.WIDE R4, R7, 0x4, R16 ;  /* 0x0000000407047825 */ /* 0x000fc800078e0210 */
[----:B------:R-:W-:-:S04]  /*0290*/  IMAD.WIDE R6, R9, 0x4, R16 ;  /* 0x0000000409067825 */ /* 0x000fc800078e0210 */
[----:B------:R-:W-:Y:S01]  /*02a0*/  IMAD.WIDE R8, R11, 0x4, R16 ;  /* 0x000000040b087825 */ /* 0x000fe200078e0210 */
[----:B------:R-:W-:-:S03]  /*02b0*/  CS2R R20, SRZ ;  /* 0x0000000000147805 */ /* 0x000fc6000001ff00 */
[----:B------:R-:W-:-:S03]  /*02c0*/  IMAD.WIDE R10, R13, 0x4, R16 ;  /* 0x000000040d0a7825 */ /* 0x000fc600078e0210 */
[----:B------:R1:W3:Y:S01]  /*02d0*/  @P6 LDG.E.EL R20, desc[UR6][R4.64] ;  /* 0x0000000604146981 */ /* 0x0002e2000c2e1900 */
[--C-:B------:R-:W-:Y:S01]  /*02e0*/  IMAD.WIDE R12, R23, 0x4, R16.reuse ;  /* 0x00000004170c7825 */ /* 0x100fe200078e0210 */
[----:B------:R-:W-:Y:S02]  /*02f0*/  CS2R R22, SRZ ;  /* 0x0000000000167805 */ /* 0x000fe4000001ff00 */
[----:B------:R-:W4:Y:S01]  /*0300*/  @P5 LDG.E.EL R21, desc[UR6][R6.64] ;  /* 0x0000000606155981 */ /* 0x000f22000c2e1900 */
[----:B------:R-:W-:Y:S01]  /*0310*/  IMAD.WIDE R16, R25, 0x4, R16 ;  /* 0x0000000419107825 */ /* 0x000fe200078e0210 */
[----:B------:R-:W-:Y:S02]  /*0320*/  CS2R R24, SRZ ;  /* 0x0000000000187805 */ /* 0x000fe4000001ff00 */
[----:B------:R-:W5:Y:S01]  /*0330*/  @P4 LDG.E.EL R22, desc[UR6][R8.64] ;  /* 0x0000000608164981 */ /* 0x000f62000c2e1900 */
[----:B------:R-:W-:-:S03]  /*0340*/  IMAD.MOV.U32 R26, RZ, RZ, RZ ;  /* 0x000000ffff1a7224 */ /* 0x000fc600078e00ff */
[----:B------:R-:W5:Y:S04]  /*0350*/  @P3 LDG.E.EL R24, desc[UR6][R10.64] ;  /* 0x000000060a183981 */ /* 0x000f68000c2e1900 */
[----:B------:R1:W5:Y:S04]  /*0360*/  @P2 LDG.E.EL R23, desc[UR6][R12.64] ;  /* 0x000000060c172981 */ /* 0x000368000c2e1900 */
[----:B------:R1:W5:Y:S04]  /*0370*/  @P1 LDG.E.EL R25, desc[UR6][R2.64] ;  /* 0x0000000602191981 */ /* 0x000368000c2e1900 */
[----:B------:R-:W5:Y:S01]  /*0380*/  @P0 LDG.E.EL R26, desc[UR6][R16.64] ;  /* 0x00000006101a0981 */ /* 0x000f62000c2e1900 */
[----:B------:R-:W1:Y:S01]  /*0390*/  S2R R27, SR_TID.X ;  /* 0x00000000001b7919 */ /* 0x000e620000002100 */
[----:B------:R-:W1:Y:S01]  /*03a0*/  S2UR UR5, SR_CgaCtaId ;  /* 0x00000000000579c3 */ /* 0x000e620000008800 */
[----:B------:R-:W-:-:S02]  /*03b0*/  UMOV UR4, 0x400 ;  /* 0x0000040000047882 */ /* 0x000fc40000000000 */
[----:B01----:R-:W-:Y:S01]  /*03c0*/  UPRMT UR4, UR5, 0x654, UR4 ;  /* 0x0000065405047896 */ /* 0x003fe20008000004 */
[----:B------:R-:W-:Y:S01]  /*03d0*/  IMAD.SHL.U32 R4, R27, 0x40, RZ ;  /* 0x000000401b047824 */ /* 0x000fe200078e00ff */
[----:B------:R-:W-:-:S04]  /*03e0*/  SHF.R.U32.HI R5, RZ, 0x4, R27 ;  /* 0x00000004ff057819 */ /* 0x000fc8000001161b */
[----:B------:R-:W-:Y:S02]  /*03f0*/  SGXT.U32 R5, R5, 0x3 ;  /* 0x000000030505781a */ /* 0x000fe40000000000 */
[----:B------:R-:W-:-:S04]  /*0400*/  LOP3.LUT R4, R4, 0x3c0, RZ, 0xc0, !PT ;  /* 0x000003c004047812 */ /* 0x000fc800078ec0ff */
[C---:B------:R-:W-:Y:S02]  /*0410*/  LOP3.LUT R5, R4.reuse, R5, RZ, 0xfc, !PT ;  /* 0x0000000504057212 */ /* 0x040fe400078efcff */
[----:B------:R-:W-:-:S05]  /*0420*/  LEA.HI R4, R4, UR4, RZ, 0x1e ;  /* 0x0000000404047c11 */ /* 0x000fca000f8ff0ff */
[----:B------:R-:W-:Y:S01]  /*0430*/  IMAD R13, R5, 0x4, R4 ;  /* 0x00000004050d7824 */ /* 0x000fe200078e0204 */
[C---:B------:R-:W-:Y:S01]  /*0440*/  LOP3.LUT R2, R27.reuse, 0x70, RZ, 0xc0, !PT ;  /* 0x000000701b027812 */ /* 0x040fe200078ec0ff */
[----:B------:R-:W-:-:S04]  /*0450*/  IMAD.SHL.U32 R8, R27, 0x4, RZ ;  /* 0x000000041b087824 */ /* 0x000fc800078e00ff */
[----:B------:R-:W-:Y:S01]  /*0460*/  VIADD R3, R2, UR4 ;  /* 0x0000000402037c36 */ /* 0x000fe20008000000 */
[----:B------:R-:W-:-:S05]  /*0470*/  LOP3.LUT R8, R8, 0x1fc, RZ, 0xc0, !PT ;  /* 0x000001fc08087812 */ /* 0x000fca00078ec0ff */
[----:B------:R-:W-:Y:S02]  /*0480*/  IMAD R4, R8, 0x4, R3 ;  /* 0x0000000408047824 */ /* 0x000fe400078e0203 */
[----:B------:R-:W-:Y:S01]  /*0490*/  IMAD.SHL.U32 R18, R18, 0x4, RZ ;  /* 0x0000000412127824 */ /* 0x000fe200078e00ff */
[----:B------:R-:W0:Y:S04]  /*04a0*/  LDC.64 R2, c[0x0][0x218] ;  /* 0x00008600ff027b82 */ /* 0x000e280000000a00 */
[----:B------:R-:W-:-:S05]  /*04b0*/  LOP3.LUT R18, R19, 0x3c, R18, 0xf8, !PT ;  /* 0x0000003c13127812 */ /* 0x000fca00078ef812 */
[----:B------:R-:W-:-:S05]  /*04c0*/  IMAD.HI R9, R18, 0x4ec4ec4f, RZ ;  /* 0x4ec4ec4f12097827 */ /* 0x000fca00078e02ff */
[----:B------:R-:W-:-:S04]  /*04d0*/  SHF.R.U32.HI R10, RZ, 0x1f, R9 ;  /* 0x0000001fff0a7819 */ /* 0x000fc80000011609 */
[----:B------:R-:W-:Y:S02]  /*04e0*/  LEA.HI.SX32 R11, R9, R10, 0x1c ;  /* 0x0000000a090b7211 */ /* 0x000fe400078fe2ff */
[----:B------:R-:W-:Y:S02]  /*04f0*/  LOP3.LUT R10, R8, 0x200, RZ, 0xfc, !PT ;  /* 0x00000200080a7812 */ /* 0x000fe400078efcff */
[----:B------:R-:W-:Y:S01]  /*0500*/  ISETP.GE.AND P0, PT, R18, 0xa90, PT ;  /* 0x00000a901200780c */ /* 0x000fe20003f06270 */
[----:B------:R-:W-:Y:S01]  /*0510*/  IMAD R18, R11, -0x34, R18 ;  /* 0xffffffcc0b127824 */ /* 0x000fe200078e0212 */
[----:B------:R-:W-:Y:S02]  /*0520*/  LOP3.LUT R9, R15, R0, RZ, 0xfc, !PT ;  /* 0x000000000f097212 */ /* 0x000fe400078efcff */
[----:B------:R-:W-:Y:S02]  /*0530*/  LOP3.LUT R0, R15, 0x8, R0, 0xfe, !PT ;  /* 0x000000080f007812 */ /* 0x000fe400078efe00 */
[----:B------:R-:W-:Y:S01]  /*0540*/  SHF.R.U32.HI R10, RZ, 0x2, R10 ;  /* 0x00000002ff0a7819 */ /* 0x000fe2000001160a */
[----:B------:R-:W-:Y:S01]  /*0550*/  IMAD R18, R11, 0x1d4, R18 ;  /* 0x000001d40b127824 */ /* 0x000fe200078e0212 */
[----:B------:R-:W-:-:S02]  /*0560*/  ISETP.LT.AND P1, PT, R9, 0x9, !P0 ;  /* 0x000000090900780c */ /* 0x000fc40004721270 */
[----:B------:R-:W-:Y:S02]  /*0570*/  ISETP.LT.AND P0, PT, R0, 0x9, !P0 ;  /* 0x000000090000780c */ /* 0x000fe40004701270 */
[----:B------:R-:W-:Y:S01]  /*0580*/  LOP3.LUT R10, R10, 0xf0, RZ, 0xc0, !PT ;  /* 0x000000f00a0a7812 */ /* 0x000fe200078ec0ff */
[----:B------:R-:W-:-:S04]  /*0590*/  IMAD R11, R9, 0x34, R18 ;  /* 0x00000034090b7824 */ /* 0x000fc800078e0212 */
[----:B------:R-:W-:Y:S02]  /*05a0*/  VIADD R9, R10, UR4 ;  /* 0x000000040a097c36 */ /* 0x000fe40008000000 */
[----:B0-----:R-:W-:-:S04]  /*05b0*/  IMAD.WIDE R10, R11, 0x4, R2 ;  /* 0x000000040b0a7825 */ /* 0x001fc800078e0202 */
[----:B------:R-:W-:Y:S01]  /*05c0*/  IMAD R9, R8, 0x4, R9 ;  /* 0x0000000408097824 */ /* 0x000fe200078e0209 */
[----:B--2---:R-:W-:Y:S04]  /*05d0*/  STS [R13+0x20], R14 ;  /* 0x0000200e0d007388 */ /* 0x004fe80000000800 */
[----:B---3--:R-:W-:Y:S04]  /*05e0*/  STS [R13+0x40], R20 ;  /* 0x000040140d007388 */ /* 0x008fe80000000800 */
[----:B----4-:R-:W-:Y:S04]  /*05f0*/  STS [R13+0x60], R21 ;  /* 0x000060150d007388 */ /* 0x010fe80000000800 */
[----:B-----5:R-:W-:Y:S04]  /*0600*/  STS [R13+0x80], R22 ;  /* 0x000080160d007388 */ /* 0x020fe80000000800 */
[----:B------:R-:W-:Y:S04]  /*0610*/  STS [R13+0xa0], R24 ;  /* 0x0000a0180d007388 */ /* 0x000fe80000000800 */
[----:B------:R-:W-:Y:S04]  /*0620*/  STS [R13+0xc0], R23 ;  /* 0x0000c0170d007388 */ /* 0x000fe80000000800 */
[----:B------:R-:W-:Y:S04]  /*0630*/  STS [R13], R25 ;  /* 0x000000190d007388 */ /* 0x000fe80000000800 */
[----:B------:R-:W-:Y:S01]  /*0640*/  STS [R13+0xe0], R26 ;  /* 0x0000e01a0d007388 */ /* 0x000fe20000000800 */
[----:B------:R-:W-:Y:S06]  /*0650*/  BAR.SYNC.DEFER_BLOCKING 0x0 ;  /* 0x0000000000007b1d */ /* 0x000fec0000010000 */
[----:B------:R-:W0:Y:S04]  /*0660*/  LDS.128 R4, [R4] ;  /* 0x0000000004047984 */ /* 0x000e280000000c00 */
[----:B0-----:R0:W-:Y:S02]  /*0670*/  @P1 STG.E.128 desc[UR6][R10.64], R4 ;  /* 0x000000040a001986 */ /* 0x0011e4000c101d06 */
[----:B0-----:R-:W-:Y:S05]  /*0680*/  @!P0 EXIT ;  /* 0x000000000000894d */ /* 0x001fea0003800000 */
[----:B0-----:R-:W0:Y:S01]  /*0690*/  LDS.128 R8, [R9+0x800] ;  /* 0x0008000009087984 */ /* 0x001e220000000c00 */
[----:B------:R-:W-:-:S04]  /*06a0*/  IMAD R5, R0, 0x34, R18 ;  /* 0x0000003400057824 */ /* 0x000fc800078e0212 */
[----:B------:R-:W-:-:S05]  /*06b0*/  IMAD.WIDE R2, R5, 0x4, R2 ;  /* 0x0000000405027825 */ /* 0x000fca00078e0202 */
[----:B0-----:R-:W-:Y:S01]  /*06c0*/  STG.E.128 desc[UR6][R2.64], R8 ;  /* 0x0000000802007986 */ /* 0x001fe2000c101d06 */
[----:B------:R-:W-:Y:S05]  /*06d0*/  EXIT ;  /* 0x000000000000794d */ /* 0x000fea0003800000 */
.L_x_0:
[----:B------:R-:W-:-:S00]  /*06e0*/  BRA `(.L_x_0) ;  /* 0xfffffffc00fc7947 */ /* 0x000fc0000383ffff */
[----:B------:R-:W-:-:S00]  /*06f0*/  NOP ;  /* 0x0000000000007918 */ /* 0x000fc00000000000 */
        /* <DEDUP_REMOVED lines=8> */
.L_x_1:


//--------------------- .nv.shared.triton_poi_fused_3 --------------------------
	.section	.nv.shared.triton_poi_fused_3,"aw",@nobits
	.sectionflags	@""
	.align	16
	.zero		1024


//--------------------- .nv.constant0.triton_poi_fused_3 --------------------------
	.section	.nv.constant0.triton_poi_fused_3,"a",@progbits
	.sectionflags	@""
	.align	4
.nv.constant0.triton_poi_fused_3:
	.zero		552
